//
// Generated by NVIDIA NVVM Compiler
//
// Compiler Build ID: CL-36424714
// Cuda compilation tools, release 13.0, V13.0.88
// Based on NVVM 20.0.0
//

.version 9.0
.target sm_100
.address_size 64

	// .globl	sum
// _ZZ3sumE10sharedData has been demoted

.visible .entry sum(
	.param .u64 .ptr .align 1 sum_param_0,
	.param .u64 .ptr .align 1 sum_param_1,
	.param .u32 sum_param_2
)
{
	.reg .pred 	%p<6>;
	.reg .b32 	%r<16>;
	.reg .b32 	%f<10>;
	.reg .b64 	%rd<9>;
	// demoted variable
	.shared .align 4 .b8 _ZZ3sumE10sharedData[4096];
	ld.param.u64 	%rd1, [sum_param_0];
	ld.param.u64 	%rd2, [sum_param_1];
	ld.param.u32 	%r8, [sum_param_2];
	mov.u32 	%r1, %ctaid.y;
	mov.u32 	%r2, %tid.x;
	mov.u32 	%r15, %ntid.x;
	mov.u32 	%r9, %ctaid.x;
	mad.lo.s32 	%r10, %r15, %r9, %r2;
	mad.lo.s32 	%r4, %r8, %r1, %r10;
	setp.ge.s32 	%p1, %r10, %r8;
	mov.f32 	%f9, 0f00000000;
	@%p1 bra 	$L__BB0_2;
	cvta.to.global.u64 	%rd3, %rd1;
	mul.wide.s32 	%rd4, %r4, 4;
	add.s64 	%rd5, %rd3, %rd4;
	ld.global.f32 	%f9, [%rd5];
$L__BB0_2:
	shl.b32 	%r11, %r2, 2;
	mov.u32 	%r12, _ZZ3sumE10sharedData;
	add.s32 	%r5, %r12, %r11;
	st.shared.f32 	[%r5], %f9;
	bar.sync 	0;
	setp.lt.u32 	%p2, %r15, 2;
	@%p2 bra 	$L__BB0_6;
$L__BB0_3:
	shr.u32 	%r7, %r15, 1;
	setp.ge.u32 	%p3, %r2, %r7;
	@%p3 bra 	$L__BB0_5;
	shl.b32 	%r13, %r7, 2;
	add.s32 	%r14, %r5, %r13;
	ld.shared.f32 	%f4, [%r14];
	ld.shared.f32 	%f5, [%r5];
	add.f32 	%f6, %f4, %f5;
	st.shared.f32 	[%r5], %f6;
$L__BB0_5:
	bar.sync 	0;
	setp.gt.u32 	%p4, %r15, 3;
	mov.u32 	%r15, %r7;
	@%p4 bra 	$L__BB0_3;
$L__BB0_6:
	setp.ne.s32 	%p5, %r2, 0;
	@%p5 bra 	$L__BB0_8;
	cvta.to.global.u64 	%rd6, %rd2;
	mul.wide.u32 	%rd7, %r1, 4;
	add.s64 	%rd8, %rd6, %rd7;
	ld.shared.f32 	%f7, [_ZZ3sumE10sharedData];
	atom.global.add.f32 	%f8, [%rd8], %f7;
$L__BB0_8:
	ret;

}


// ===== COMPILED SASS (sm_100) =====

	.target	sm_100

	.elftype	@"ET_EXEC"


//--------------------- .note.nv.tkinfo           --------------------------
	.section	.note.nv.tkinfo,"",@"SHT_NOTE"
	.sectionflags	@"SHF_NOTE_NV_TKINFO"
	.tkinfo
        /*0018*/ 	.word	0x00000002
        /*0030*/ 	.string	""
        /*0030*/ 	.string	"ptxas"
        /*0030*/ 	.string	"Cuda compilation tools, release 13.0, V13.0.88"
        /*0030*/ 	.string	"Build cuda_13.0.r13.0/compiler.36424714_0"
        /*0030*/ 	.string	"-arch sm_100 -m 64 "



//--------------------- .note.nv.cuinfo           --------------------------
	.section	.note.nv.cuinfo,"",@"SHT_NOTE"
	.sectionflags	@"SHF_NOTE_NV_CUINFO"
        /*0018*/ 	.short	0x0002
        /*001a*/ 	.short	0x0064
        /*001c*/ 	.short	0x0082
	.zero		2


//--------------------- .nv.info                  --------------------------
	.section	.nv.info,"",@"SHT_CUDA_INFO"
	.align	4


	//----- nvinfo : EIATTR_REGCOUNT
	.align		4
        /*0000*/ 	.byte	0x04, 0x2f
        /*0002*/ 	.short	(.L_1 - .L_0)
	.align		4
.L_0:
        /*0004*/ 	.word	index@(sum)
        /*0008*/ 	.word	0x0000000b


	//----- nvinfo : EIATTR_FRAME_SIZE
	.align		4
.L_1:
        /*000c*/ 	.byte	0x04, 0x11
        /*000e*/ 	.short	(.L_3 - .L_2)
	.align		4
.L_2:
        /*0010*/ 	.word	index@(sum)
        /*0014*/ 	.word	0x00000000


	//----- nvinfo : EIATTR_MIN_STACK_SIZE
	.align		4
.L_3:
        /*0018*/ 	.byte	0x04, 0x12
        /*001a*/ 	.short	(.L_5 - .L_4)
	.align		4
.L_4:
        /*001c*/ 	.word	index@(sum)
        /*0020*/ 	.word	0x00000000
.L_5:


//--------------------- .nv.compat                --------------------------
	.section	.nv.compat,"",@"SHT_CUDA_COMPAT_INFO"
	.align	4
        /*0000*/ 	.byte	0x02, 0x09, 0x00, 0x00, 0x02, 0x02, 0x01, 0x00, 0x02, 0x05, 0x05, 0x00, 0x03, 0x07, 0x01, 0x01
        /*0010*/ 	.byte	0x02, 0x03, 0x00, 0x00, 0x02, 0x06, 0x01, 0x00, 0x04, 0x0b, 0x08, 0x00, 0x09, 0x00, 0x00, 0x00
        /*0020*/ 	.byte	0x00, 0x00, 0x00, 0x00


//--------------------- .nv.info.sum              --------------------------
	.section	.nv.info.sum,"",@"SHT_CUDA_INFO"
	.sectionflags	@""
	.align	4


	//----- nvinfo : EIATTR_CUDA_API_VERSION
	.align		4
        /*0000*/ 	.byte	0x04, 0x37
        /*0002*/ 	.short	(.L_7 - .L_6)
.L_6:
        /*0004*/ 	.word	0x00000082


	//----- nvinfo : EIATTR_KPARAM_INFO
	.align		4
.L_7:
        /*0008*/ 	.byte	0x04, 0x17
        /*000a*/ 	.short	(.L_9 - .L_8)
.L_8:
        /*000c*/ 	.word	0x00000000
        /*0010*/ 	.short	0x0002
        /*0012*/ 	.short	0x0010
        /*0014*/ 	.byte	0x00, 0xf0, 0x11, 0x00


	//----- nvinfo : EIATTR_KPARAM_INFO
	.align		4
.L_9:
        /*0018*/ 	.byte	0x04, 0x17
        /*001a*/ 	.short	(.L_11 - .L_10)
.L_10:
        /*001c*/ 	.word	0x00000000
        /*0020*/ 	.short	0x0001
        /*0022*/ 	.short	0x0008
        /*0024*/ 	.byte	0x00, 0xf5, 0x21, 0x00


	//----- nvinfo : EIATTR_KPARAM_INFO
	.align		4
.L_11:
        /*0028*/ 	.byte	0x04, 0x17
        /*002a*/ 	.short	(.L_13 - .L_12)
.L_12:
        /*002c*/ 	.word	0x00000000
        /*0030*/ 	.short	0x0000
        /*0032*/ 	.short	0x0000
        /*0034*/ 	.byte	0x00, 0xf5, 0x21, 0x00


	//----- nvinfo : EIATTR_SPARSE_MMA_MASK
	.align		4
.L_13:
        /*0038*/ 	.byte	0x03, 0x50
        /*003a*/ 	.short	0x0000


	//----- nvinfo : EIATTR_MAXREG_COUNT
	.align		4
        /*003c*/ 	.byte	0x03, 0x1b
        /*003e*/ 	.short	0x00ff


	//----- nvinfo : EIATTR_NUM_BARRIERS
	.align		4
        /*0040*/ 	.byte	0x02, 0x4c
        /*0042*/ 	.byte	0x01
	.zero		1


	//----- nvinfo : EIATTR_MERCURY_ISA_VERSION
	.align		4
        /*0044*/ 	.byte	0x03, 0x5f
        /*0046*/ 	.short	0x0101


	//----- nvinfo : EIATTR_VRC_CTA_INIT_COUNT
	.align		4
        /*0048*/ 	.byte	0x02, 0x4a
	.zero		1
	.zero		1


	//----- nvinfo : EIATTR_EXIT_INSTR_OFFSETS
	.align		4
        /*004c*/ 	.byte	0x04, 0x1c
        /*004e*/ 	.short	(.L_15 - .L_14)


	//   ....[0]....
.L_14:
        /*0050*/ 	.word	0x00000230


	//   ....[1]....
        /*0054*/ 	.word	0x000002b0


	//----- nvinfo : EIATTR_CBANK_PARAM_SIZE
	.align		4
.L_15:
        /*0058*/ 	.byte	0x03, 0x19
        /*005a*/ 	.short	0x0014


	//----- nvinfo : EIATTR_PARAM_CBANK
	.align		4
        /*005c*/ 	.byte	0x04, 0x0a
        /*005e*/ 	.short	(.L_17 - .L_16)
	.align		4
.L_16:
        /*0060*/ 	.word	index@(.nv.constant0.sum)
        /*0064*/ 	.short	0x0380
        /*0066*/ 	.short	0x0014


	//----- nvinfo : EIATTR_SW_WAR
	.align		4
.L_17:
        /*0068*/ 	.byte	0x04, 0x36
        /*006a*/ 	.short	(.L_19 - .L_18)
.L_18:
        /*006c*/ 	.word	0x00000008
.L_19:


//--------------------- .nv.callgraph             --------------------------
	.section	.nv.callgraph,"",@"SHT_CUDA_CALLGRAPH"
	.align	4
	.sectionentsize	8
	.align		4
        /*0000*/ 	.word	0x00000000
	.align		4
        /*0004*/ 	.word	0xffffffff
	.align		4
        /*0008*/ 	.word	0x00000000
	.align		4
        /*000c*/ 	.word	0xfffffffe
	.align		4
        /*0010*/ 	.word	0x00000000
	.align		4
        /*0014*/ 	.word	0xfffffffd
	.align		4
        /*0018*/ 	.word	0x00000000
	.align		4
        /*001c*/ 	.word	0xfffffffc


//--------------------- .text.sum                 --------------------------
	.section	.text.sum,"ax",@progbits
	.align	128
        .global         sum
        .type           sum,@function
        .size           sum,(.L_x_3 - sum)
        .other          sum,@"STO_CUDA_ENTRY STV_DEFAULT"
sum:
.text.sum:
[----:B------:R-:W-:Y:S01]  /*0000*/  LDC R1, c[0x0][0x37c] ;  /* 0x0000df00ff017b82 */ /* 0x000fe20000000800 */
[----:B------:R-:W0:Y:S01]  /*0010*/  S2R R6, SR_TID.X ;  /* 0x0000000000067919 */ /* 0x000e220000002100 */
[----:B------:R-:W0:Y:S01]  /*0020*/  LDCU UR8, c[0x0][0x360] ;  /* 0x00006c00ff0877ac */ /* 0x000e220008000800 */
[----:B------:R-:W-:Y:S01]  /*0030*/  IMAD.MOV.U32 R4, RZ, RZ, RZ ;  /* 0x000000ffff047224 */ /* 0x000fe200078e00ff */
[----:B------:R-:W0:Y:S01]  /*0040*/  S2R R3, SR_CTAID.X ;  /* 0x0000000000037919 */ /* 0x000e220000002500 */
[----:B------:R-:W1:Y:S01]  /*0050*/  LDCU UR4, c[0x0][0x390] ;  /* 0x00007200ff0477ac */ /* 0x000e620008000800 */
[----:B------:R-:W1:Y:S01]  /*0060*/  S2R R7, SR_CTAID.Y ;  /* 0x0000000000077919 */ /* 0x000e620000002600 */
[----:B------:R-:W2:Y:S01]  /*0070*/  LDCU.64 UR6, c[0x0][0x358] ;  /* 0x00006b00ff0677ac */ /* 0x000ea20008000a00 */
[----:B0-----:R-:W-:-:S04]  /*0080*/  IMAD R0, R3, UR8, R6 ;  /* 0x0000000803007c24 */ /* 0x001fc8000f8e0206 */
[----:B-1----:R-:W-:Y:S01]  /*0090*/  IMAD R5, R7, UR4, R0 ;  /* 0x0000000407057c24 */ /* 0x002fe2000f8e0200 */
[----:B------:R-:W-:-:S13]  /*00a0*/  ISETP.GE.AND P0, PT, R0, UR4, PT ;  /* 0x0000000400007c0c */ /* 0x000fda000bf06270 */
[----:B------:R-:W0:Y:S02]  /*00b0*/  @!P0 LDC.64 R2, c[0x0][0x380] ;  /* 0x0000e000ff028b82 */ /* 0x000e240000000a00 */
[----:B0-----:R-:W-:-:S05]  /*00c0*/  @!P0 IMAD.WIDE R2, R5, 0x4, R2 ;  /* 0x0000000405028825 */ /* 0x001fca00078e0202 */
[----:B--2---:R-:W2:Y:S01]  /*00d0*/  @!P0 LDG.E R4, desc[UR6][R2.64] ;  /* 0x0000000602048981 */ /* 0x004ea2000c1e1900 */
[----:B------:R-:W0:Y:S01]  /*00e0*/  S2UR UR5, SR_CgaCtaId ;  /* 0x00000000000579c3 */ /* 0x000e220000008800 */
[----:B------:R-:W-:Y:S01]  /*00f0*/  IMAD.U32 R0, RZ, RZ, UR8 ;  /* 0x00000008ff007e24 */ /* 0x000fe2000f8e00ff */
[----:B------:R-:W-:Y:S01]  /*0100*/  UMOV UR4, 0x400 ;  /* 0x0000040000047882 */ /* 0x000fe20000000000 */
[----:B------:R-:W-:-:S03]  /*0110*/  ISETP.NE.AND P0, PT, R6, RZ, PT ;  /* 0x000000ff0600720c */ /* 0x000fc60003f05270 */
[----:B------:R-:W-:Y:S01]  /*0120*/  ISETP.GE.U32.AND P1, PT, R0, 0x2, PT ;  /* 0x000000020000780c */ /* 0x000fe20003f26070 */
[----:B0-----:R-:W-:-:S06]  /*0130*/  ULEA UR4, UR5, UR4, 0x18 ;  /* 0x0000000405047291 */ /* 0x001fcc000f8ec0ff */
[----:B------:R-:W-:-:S05]  /*0140*/  LEA R5, R6, UR4, 0x2 ;  /* 0x0000000406057c11 */ /* 0x000fca000f8e10ff */
[----:B--2---:R0:W-:Y:S01]  /*0150*/  STS [R5], R4 ;  /* 0x0000000405007388 */ /* 0x0041e20000000800 */
[----:B------:R-:W-:Y:S06]  /*0160*/  BAR.SYNC.DEFER_BLOCKING 0x0 ;  /* 0x0000000000007b1d */ /* 0x000fec0000010000 */
[----:B------:R-:W-:Y:S05]  /*0170*/  @!P1 BRA `(.L_x_0) ;  /* 0x00000000002c9947 */ /* 0x000fea0003800000 */
.L_x_1:
[----:B------:R-:W-:-:S04]  /*0180*/  SHF.R.U32.HI R8, RZ, 0x1, R0 ;  /* 0x00000001ff087819 */ /* 0x000fc80000011600 */
[----:B------:R-:W-:-:S13]  /*0190*/  ISETP.GE.U32.AND P1, PT, R6, R8, PT ;  /* 0x000000080600720c */ /* 0x000fda0003f26070 */
[----:B------:R-:W-:Y:S01]  /*01a0*/  @!P1 LEA R2, R8, R5, 0x2 ;  /* 0x0000000508029211 */ /* 0x000fe200078e10ff */
[----:B------:R-:W-:Y:S05]  /*01b0*/  @!P1 LDS R3, [R5] ;  /* 0x0000000005039984 */ /* 0x000fea0000000800 */
[----:B------:R-:W0:Y:S02]  /*01c0*/  @!P1 LDS R2, [R2] ;  /* 0x0000000002029984 */ /* 0x000e240000000800 */
[----:B0-----:R-:W-:-:S05]  /*01d0*/  @!P1 FADD R4, R2, R3 ;  /* 0x0000000302049221 */ /* 0x001fca0000000000 */
[----:B------:R1:W-:Y:S01]  /*01e0*/  @!P1 STS [R5], R4 ;  /* 0x0000000405009388 */ /* 0x0003e20000000800 */
[----:B------:R-:W-:Y:S01]  /*01f0*/  BAR.SYNC.DEFER_BLOCKING 0x0 ;  /* 0x0000000000007b1d */ /* 0x000fe20000010000 */
[----:B------:R-:W-:Y:S01]  /*0200*/  ISETP.GT.U32.AND P1, PT, R0, 0x3, PT ;  /* 0x000000030000780c */ /* 0x000fe20003f24070 */
[----:B------:R-:W-:-:S12]  /*0210*/  IMAD.MOV.U32 R0, RZ, RZ, R8 ;  /* 0x000000ffff007224 */ /* 0x000fd800078e0008 */
[----:B-1----:R-:W-:Y:S05]  /*0220*/  @P1 BRA `(.L_x_1) ;  /* 0xfffffffc00d41947 */ /* 0x002fea000383ffff */
.L_x_0:
[----:B------:R-:W-:Y:S05]  /*0230*/  @P0 EXIT ;  /* 0x000000000000094d */ /* 0x000fea0003800000 */
[----:B------:R-:W1:Y:S01]  /*0240*/  S2UR UR5, SR_CgaCtaId ;  /* 0x00000000000579c3 */ /* 0x000e620000008800 */
[----:B------:R-:W-:-:S07]  /*0250*/  UMOV UR4, 0x400 ;  /* 0x0000040000047882 */ /* 0x000fce0000000000 */
[----:B------:R-:W2:Y:S01]  /*0260*/  LDC.64 R2, c[0x0][0x388] ;  /* 0x0000e200ff027b82 */ /* 0x000ea20000000a00 */
[----:B-1----:R-:W-:Y:S01]  /*0270*/  ULEA UR4, UR5, UR4, 0x18 ;  /* 0x0000000405047291 */ /* 0x002fe2000f8ec0ff */
[----:B--2---:R-:W-:-:S08]  /*0280*/  IMAD.WIDE.U32 R2, R7, 0x4, R2 ;  /* 0x0000000407027825 */ /* 0x004fd000078e0002 */
[----:B0-----:R-:W0:Y:S04]  /*0290*/  LDS R5, [UR4] ;  /* 0x00000004ff057984 */ /* 0x001e280008000800 */
[----:B0-----:R-:W-:Y:S01]  /*02a0*/  REDG.E.ADD.F32.FTZ.RN.STRONG.GPU desc[UR6][R2.64], R5 ;  /* 0x00000005020079a6 */ /* 0x001fe2000c12f306 */
[----:B------:R-:W-:Y:S05]  /*02b0*/  EXIT ;  /* 0x000000000000794d */ /* 0x000fea0003800000 */
.L_x_2:
[----:B------:R-:W-:-:S00]  /*02c0*/  BRA `(.L_x_2) ;  /* 0xfffffffc00fc7947 */ /* 0x000fc0000383ffff */
[----:B------:R-:W-:-:S00]  /*02d0*/  NOP ;  /* 0x0000000000007918 */ /* 0x000fc00000000000 */
        /* <DEDUP_REMOVED lines=10> */
.L_x_3:


//--------------------- .nv.shared.sum            --------------------------
	.section	.nv.shared.sum,"aw",@nobits
	.sectionflags	@""
	.align	4
.nv.shared.sum:
	.zero		5120


//--------------------- .nv.shared.reserved.0     --------------------------
	.section	.nv.shared.reserved.0,"aw",@nobits
	.weak		__nv_reservedSMEM_offset_0_alias
	.size		__nv_reservedSMEM_offset_0_alias, 0, 64
	.other		__nv_reservedSMEM_offset_0_alias,@"STO_CUDA_RESERVED_SHARED STV_DEFAULT"
__nv_reservedSMEM_offset_0_alias:
	.zero		0
	.zero		64


//--------------------- .nv.constant0.sum         --------------------------
	.section	.nv.constant0.sum,"a",@progbits
	.sectionflags	@""
	.align	4
.nv.constant0.sum:
	.zero		916


//--------------------- SYMBOLS --------------------------

	.type		.nv.reservedSmem.offset0,@object
	.size		.nv.reservedSmem.offset0,0x4
	.type		.nv.reservedSmem.cap,@object
	.size		.nv.reservedSmem.cap,0x4
